	.headerflags	@"EF_CUDA_TEXMODE_UNIFIED EF_CUDA_64BIT_ADDRESS EF_CUDA_ACCELERATORS EF_CUDA_SM90 EF_CUDA_VIRTUAL_SM(EF_CUDA_SM90)"
	.elftype	@"ET_EXEC"


//--------------------- .nv.info                  --------------------------
	.section	.nv.info,"",@"SHT_CUDA_INFO"
	.align	4


	//----- nvinfo : EIATTR_REGCOUNT
	.align		4
        /*0000*/ 	.byte	0x04, 0x2f
        /*0002*/ 	.short	(.L_3 - .L_2)
	.align		4
.L_2:
        /*0004*/ 	.word	index@(triton_poi_fused__native_batch_norm_legit_no_training_convolution_relu_52)
        /*0008*/ 	.word	0x00000017


	//----- nvinfo : EIATTR_MIN_STACK_SIZE
	.align		4
.L_3:
        /*000c*/ 	.byte	0x04, 0x12
        /*000e*/ 	.short	(.L_5 - .L_4)
	.align		4
.L_4:
        /*0010*/ 	.word	index@(triton_poi_fused__native_batch_norm_legit_no_training_convolution_relu_52)
        /*0014*/ 	.word	0x00000000


	//----- nvinfo : EIATTR_FRAME_SIZE
	.align		4
.L_5:
        /*0018*/ 	.byte	0x04, 0x11
        /*001a*/ 	.short	(.L_7 - .L_6)
	.align		4
.L_6:
        /*001c*/ 	.word	index@(triton_poi_fused__native_batch_norm_legit_no_training_convolution_relu_52)
        /*0020*/ 	.word	0x00000000


	//----- nvinfo : EIATTR_MIN_STACK_SIZE
	.align		4
.L_7:
        /*0024*/ 	.byte	0x04, 0x12
        /*0026*/ 	.short	(.L_9 - .L_8)
	.align		4
.L_8:
        /*0028*/ 	.word	index@(triton_poi_fused__native_batch_norm_legit_no_training_convolution_relu_52)
        /*002c*/ 	.word	0x00000000
.L_9:


//--------------------- .nv.info.triton_poi_fused__native_batch_norm_legit_no_training_convolution_relu_52 --------------------------
	.section	.nv.info.triton_poi_fused__native_batch_norm_legit_no_training_convolution_relu_52,"",@"SHT_CUDA_INFO"
	.sectionflags	@""
	.align	4


	//----- nvinfo : EIATTR_CUDA_API_VERSION
	.align		4
        /*0000*/ 	.byte	0x04, 0x37
        /*0002*/ 	.short	(.L_11 - .L_10)
.L_10:
        /*0004*/ 	.word	0x0000007c


	//----- nvinfo : EIATTR_KPARAM_INFO
	.align		4
.L_11:
        /*0008*/ 	.byte	0x04, 0x17
        /*000a*/ 	.short	(.L_13 - .L_12)
.L_12:
        /*000c*/ 	.word	0x00000000
        /*0010*/ 	.short	0x0007
        /*0012*/ 	.short	0x0038
        /*0014*/ 	.byte	0x00, 0xf0, 0x11, 0x00


	//----- nvinfo : EIATTR_KPARAM_INFO
	.align		4
.L_13:
        /*0018*/ 	.byte	0x04, 0x17
        /*001a*/ 	.short	(.L_15 - .L_14)
.L_14:
        /*001c*/ 	.word	0x00000000
        /*0020*/ 	.short	0x0006
        /*0022*/ 	.short	0x0030
        /*0024*/ 	.byte	0x00, 0xf4, 0x21, 0x00


	//----- nvinfo : EIATTR_KPARAM_INFO
	.align		4
.L_15:
        /*0028*/ 	.byte	0x04, 0x17
        /*002a*/ 	.short	(.L_17 - .L_16)
.L_16:
        /*002c*/ 	.word	0x00000000
        /*0030*/ 	.short	0x0005
        /*0032*/ 	.short	0x0028
        /*0034*/ 	.byte	0x00, 0xf4, 0x21, 0x00


	//----- nvinfo : EIATTR_KPARAM_INFO
	.align		4
.L_17:
        /*0038*/ 	.byte	0x04, 0x17
        /*003a*/ 	.short	(.L_19 - .L_18)
.L_18:
        /*003c*/ 	.word	0x00000000
        /*0040*/ 	.short	0x0004
        /*0042*/ 	.short	0x0020
        /*0044*/ 	.byte	0x00, 0xf4, 0x21, 0x00


	//----- nvinfo : EIATTR_KPARAM_INFO
	.align		4
.L_19:
        /*0048*/ 	.byte	0x04, 0x17
        /*004a*/ 	.short	(.L_21 - .L_20)
.L_20:
        /*004c*/ 	.word	0x00000000
        /*0050*/ 	.short	0x0003
        /*0052*/ 	.short	0x0018
        /*0054*/ 	.byte	0x00, 0xf4, 0x21, 0x00


	//----- nvinfo : EIATTR_KPARAM_INFO
	.align		4
.L_21:
        /*0058*/ 	.byte	0x04, 0x17
        /*005a*/ 	.short	(.L_23 - .L_22)
.L_22:
        /*005c*/ 	.word	0x00000000
        /*0060*/ 	.short	0x0002
        /*0062*/ 	.short	0x0010
        /*0064*/ 	.byte	0x00, 0xf4, 0x21, 0x00


	//----- nvinfo : EIATTR_KPARAM_INFO
	.align		4
.L_23:
        /*0068*/ 	.byte	0x04, 0x17
        /*006a*/ 	.short	(.L_25 - .L_24)
.L_24:
        /*006c*/ 	.word	0x00000000
        /*0070*/ 	.short	0x0001
        /*0072*/ 	.short	0x0008
        /*0074*/ 	.byte	0x00, 0xf4, 0x21, 0x00


	//----- nvinfo : EIATTR_KPARAM_INFO
	.align		4
.L_25:
        /*0078*/ 	.byte	0x04, 0x17
        /*007a*/ 	.short	(.L_27 - .L_26)
.L_26:
        /*007c*/ 	.word	0x00000000
        /*0080*/ 	.short	0x0000
        /*0082*/ 	.short	0x0000
        /*0084*/ 	.byte	0x00, 0xf4, 0x21, 0x00


	//----- nvinfo : EIATTR_SPARSE_MMA_MASK
	.align		4
.L_27:
        /*0088*/ 	.byte	0x03, 0x50
        /*008a*/ 	.short	0x0000


	//----- nvinfo : EIATTR_MAXREG_COUNT
	.align		4
        /*008c*/ 	.byte	0x03, 0x1b
        /*008e*/ 	.short	0x00ff


	//----- nvinfo : EIATTR_EXIT_INSTR_OFFSETS
	.align		4
        /*0090*/ 	.byte	0x04, 0x1c
        /*0092*/ 	.short	(.L_29 - .L_28)


	//   ....[0]....
.L_28:
        /*0094*/ 	.word	0x00000350


	//   ....[1]....
        /*0098*/ 	.word	0x00000370


	//----- nvinfo : EIATTR_REQNTID
	.align		4
.L_29:
        /*009c*/ 	.byte	0x04, 0x10
        /*009e*/ 	.short	(.L_31 - .L_30)
.L_30:
        /*00a0*/ 	.word	0x00000080
        /*00a4*/ 	.word	0x00000001
        /*00a8*/ 	.word	0x00000001


	//----- nvinfo : EIATTR_CBANK_PARAM_SIZE
	.align		4
.L_31:
        /*00ac*/ 	.byte	0x03, 0x19
        /*00ae*/ 	.short	0x003c


	//----- nvinfo : EIATTR_PARAM_CBANK
	.align		4
        /*00b0*/ 	.byte	0x04, 0x0a
        /*00b2*/ 	.short	(.L_33 - .L_32)
	.align		4
.L_32:
        /*00b4*/ 	.word	index@(.nv.constant0.triton_poi_fused__native_batch_norm_legit_no_training_convolution_relu_52)
        /*00b8*/ 	.short	0x0210
        /*00ba*/ 	.short	0x003c


	//----- nvinfo : EIATTR_SW_WAR
	.align		4
.L_33:
        /*00bc*/ 	.byte	0x04, 0x36
        /*00be*/ 	.short	(.L_35 - .L_34)
.L_34:
        /*00c0*/ 	.word	0x00000008
.L_35:


//--------------------- .nv.callgraph             --------------------------
	.section	.nv.callgraph,"",@"SHT_CUDA_CALLGRAPH"
	.align	4
	.sectionentsize	8
	.align		4
        /*0000*/ 	.word	0x00000000
	.align		4
        /*0004*/ 	.word	0xffffffff
	.align		4
        /*0008*/ 	.word	0x00000000
	.align		4
        /*000c*/ 	.word	0xfffffffe
	.align		4
        /*0010*/ 	.word	0x00000000
	.align		4
        /*0014*/ 	.word	0xfffffffd
	.align		4
        /*0018*/ 	.word	0x00000000
	.align		4
        /*001c*/ 	.word	0xfffffffc


//--------------------- .nv.constant4             --------------------------
	.section	.nv.constant4,"a",@progbits
	.align	8
	.align		8
.nv.constant4:
        /*0000*/ 	.dword	_$_str
	.align		8
        /*0008*/ 	.dword	_$_str_$_2


//--------------------- .text.triton_poi_fused__native_batch_norm_legit_no_training_convolution_relu_52 --------------------------
	.section	.text.triton_poi_fused__native_batch_norm_legit_no_training_convolution_relu_52,"ax",@progbits
	.align	128
        .global         triton_poi_fused__native_batch_norm_legit_no_training_convolution_relu_52
        .type           triton_poi_fused__native_batch_norm_legit_no_training_convolution_relu_52,@function
        .size           triton_poi_fused__native_batch_norm_legit_no_training_convolution_relu_52,(.L_x_1 - triton_poi_fused__native_batch_norm_legit_no_training_convolution_relu_52)
        .other          triton_poi_fused__native_batch_norm_legit_no_training_convolution_relu_52,@"STO_CUDA_ENTRY STV_DEFAULT"
triton_poi_fused__native_batch_norm_legit_no_training_convolution_relu_52:
.text.triton_poi_fused__native_batch_norm_legit_no_training_convolution_relu_52:
[----:B------:R-:W0:Y:S01]  /*0000*/  LDC R1, c[0x0][0x28] ;  /* 0x00000a00ff017b82 */ /* 0x000e220000000800 */
[----:B------:R-:W1:Y:S07]  /*0010*/  S2R R0, SR_TID.X ;  /* 0x0000000000007919 */ /* 0x000e6e0000002100 */
[----:B------:R-:W2:Y:S01]  /*0020*/  LDC.64 R12, c[0x0][0x228] ;  /* 0x00008a00ff0c7b82 */ /* 0x000ea20000000a00 */
[----:B------:R-:W-:Y:S01]  /*0030*/  CS2R R4, SRZ ;  /* 0x0000000000047805 */ /* 0x000fe2000001ff00 */
[----:B------:R-:W-:Y:S01]  /*0040*/  ULDC.64 UR4, c[0x0][0x208] ;  /* 0x0000820000047ab9 */ /* 0x000fe20000000a00 */
[----:B------:R-:W3:Y:S05]  /*0050*/  S2R R3, SR_CTAID.X ;  /* 0x0000000000037919 */ /* 0x000eea0000002500 */
[----:B------:R-:W4:Y:S08]  /*0060*/  LDC.64 R10, c[0x0][0x218] ;  /* 0x00008600ff0a7b82 */ /* 0x000f300000000a00 */
[----:B------:R-:W5:Y:S08]  /*0070*/  LDC.64 R14, c[0x0][0x220] ;  /* 0x00008800ff0e7b82 */ /* 0x000f700000000a00 */
[----:B------:R-:W5:Y:S01]  /*0080*/  LDC.64 R16, c[0x0][0x230] ;  /* 0x00008c00ff107b82 */ /* 0x000f620000000a00 */
[----:B-1----:R-:W-:-:S07]  /*0090*/  LOP3.LUT R0, R0, 0x7f, RZ, 0xc0, !PT ;  /* 0x0000007f00007812 */ /* 0x002fce00078ec0ff */
[----:B------:R-:W1:Y:S01]  /*00a0*/  LDC.64 R6, c[0x0][0x238] ;  /* 0x00008e00ff067b82 */ /* 0x000e620000000a00 */
[----:B---3--:R-:W-:Y:S02]  /*00b0*/  SHF.R.S32.HI R2, RZ, 0x18, R3 ;  /* 0x00000018ff027819 */ /* 0x008fe40000011403 */
[----:B------:R-:W-:Y:S02]  /*00c0*/  LEA R0, R3, R0, 0x7 ;  /* 0x0000000003007211 */ /* 0x000fe400078e38ff */
[----:B------:R-:W-:Y:S02]  /*00d0*/  SGXT R3, R2, 0x1 ;  /* 0x000000010203781a */ /* 0x000fe40000000200 */
[----:B------:R-:W-:Y:S02]  /*00e0*/  ISETP.GE.AND P0, PT, R0, 0x100, PT ;  /* 0x000001000000780c */ /* 0x000fe40003f06270 */
[----:B------:R-:W-:-:S04]  /*00f0*/  LEA.HI R3, R3, R0, RZ, 0x6 ;  /* 0x0000000003037211 */ /* 0x000fc800078f30ff */
[----:B------:R-:W-:-:S04]  /*0100*/  LOP3.LUT R3, R3, 0xffffffc0, RZ, 0xc0, !PT ;  /* 0xffffffc003037812 */ /* 0x000fc800078ec0ff */
[----:B------:R-:W-:Y:S02]  /*0110*/  IADD3 R19, R0, -R3, RZ ;  /* 0x8000000300137210 */ /* 0x000fe40007ffe0ff */
[----:B------:R-:W3:Y:S03]  /*0120*/  LDC.64 R2, c[0x0][0x210] ;  /* 0x00008400ff027b82 */ /* 0x000ee60000000a00 */
[----:B--2---:R-:W-:-:S05]  /*0130*/  IMAD.WIDE R12, R19, 0x4, R12 ;  /* 0x00000004130c7825 */ /* 0x004fca00078e020c */
[----:B------:R5:W2:Y:S01]  /*0140*/  @!P0 LDG.E.EL R4, desc[UR4][R12.64] ;  /* 0x000000040c048981 */ /* 0x000aa2000c2e1900 */
[----:B------:R-:W-:Y:S01]  /*0150*/  CS2R R8, SRZ ;  /* 0x0000000000087805 */ /* 0x000fe2000001ff00 */
[----:B----4-:R-:W-:-:S05]  /*0160*/  IMAD.WIDE R10, R19, 0x4, R10 ;  /* 0x00000004130a7825 */ /* 0x010fca00078e020a */
[----:B------:R4:W2:Y:S01]  /*0170*/  @!P0 LDG.E.EL R8, desc[UR4][R10.64] ;  /* 0x000000040a088981 */ /* 0x0008a2000c2e1900 */
[----:B-----5:R-:W-:-:S04]  /*0180*/  IMAD.WIDE R12, R19, 0x4, R14 ;  /* 0x00000004130c7825 */ /* 0x020fc800078e020e */
[----:B---3--:R-:W-:Y:S01]  /*0190*/  IMAD.WIDE R2, R0, 0x4, R2 ;  /* 0x0000000400027825 */ /* 0x008fe200078e0202 */
[----:B------:R-:W3:Y:S04]  /*01a0*/  @!P0 LDG.E.EL R9, desc[UR4][R12.64] ;  /* 0x000000040c098981 */ /* 0x000ee8000c2e1900 */
[----:B------:R-:W5:Y:S01]  /*01b0*/  @!P0 LDG.E R5, desc[UR4][R2.64] ;  /* 0x0000000402058981 */ /* 0x000f62000c1e1900 */
[----:B0-----:R-:W-:-:S04]  /*01c0*/  IMAD.WIDE R14, R19, 0x4, R16 ;  /* 0x00000004130e7825 */ /* 0x001fc800078e0210 */
[----:B-1----:R-:W-:Y:S01]  /*01d0*/  IMAD.WIDE R16, R19, 0x4, R6 ;  /* 0x0000000413107825 */ /* 0x002fe200078e0206 */
[----:B------:R-:W-:Y:S01]  /*01e0*/  CS2R R18, SRZ ;  /* 0x0000000000127805 */ /* 0x000fe2000001ff00 */
[----:B----4-:R-:W-:Y:S01]  /*01f0*/  HFMA2.MMA R11, -RZ, RZ, 1.625, 0 ;  /* 0x3e800000ff0b7435 */ /* 0x010fe200000001ff */
[----:B------:R-:W0:Y:S04]  /*0200*/  LDC.64 R6, c[0x0][0x240] ;  /* 0x00009000ff067b82 */ /* 0x000e280000000a00 */
[----:B------:R-:W4:Y:S04]  /*0210*/  @!P0 LDG.E.EL R18, desc[UR4][R14.64] ;  /* 0x000000040e128981 */ /* 0x000f28000c2e1900 */
[----:B------:R-:W4:Y:S01]  /*0220*/  @!P0 LDG.E.EL R19, desc[UR4][R16.64] ;  /* 0x0000000410138981 */ /* 0x000f22000c2e1900 */
[----:B0-----:R-:W-:-:S04]  /*0230*/  IMAD.WIDE R6, R0, 0x4, R6 ;  /* 0x0000000400067825 */ /* 0x001fc800078e0206 */
[----:B--2---:R-:W-:-:S04]  /*0240*/  FADD R4, R4, 9.9999997473787516356e-06 ;  /* 0x3727c5ac04047421 */ /* 0x004fc80000000000 */
[----:B------:R-:W0:Y:S02]  /*0250*/  MUFU.SQRT R20, R4 ;  /* 0x0000000400147308 */ /* 0x000e240000002000 */
[C---:B0-----:R-:W-:Y:S02]  /*0260*/  FSETP.GT.AND P1, PT, R20.reuse, 8.50705917302346158658e+37, PT ;  /* 0x7e8000001400780b */ /* 0x041fe40003f24000 */
[----:B------:R-:W-:-:S11]  /*0270*/  FSETP.GEU.AND P2, PT, R20, 1.175494350822287508e-38, PT ;  /* 0x008000001400780b */ /* 0x000fd60003f4e000 */
[----:B------:R-:W-:-:S04]  /*0280*/  @P1 FMUL R20, R20, 0.25 ;  /* 0x3e80000014141820 */ /* 0x000fc80000400000 */
[----:B------:R-:W-:-:S06]  /*0290*/  @!P2 FMUL R20, R20, 16777216 ;  /* 0x4b8000001414a820 */ /* 0x000fcc0000400000 */
[----:B------:R-:W0:Y:S01]  /*02a0*/  MUFU.RCP R20, R20 ;  /* 0x0000001400147308 */ /* 0x000e220000001000 */
[----:B------:R-:W-:Y:S01]  /*02b0*/  FSEL R11, R11, 1, P1 ;  /* 0x3f8000000b0b7808 */ /* 0x000fe20000800000 */
[----:B-----5:R-:W-:-:S04]  /*02c0*/  FADD R5, R8, R5 ;  /* 0x0000000508057221 */ /* 0x020fc80000000000 */
[----:B------:R-:W-:Y:S01]  /*02d0*/  @!P2 FMUL R11, R11, 16777216 ;  /* 0x4b8000000b0ba820 */ /* 0x000fe20000400000 */
[----:B---3--:R-:W-:-:S03]  /*02e0*/  FADD R9, R5, -R9 ;  /* 0x8000000905097221 */ /* 0x008fc60000000000 */
[----:B0-----:R-:W-:-:S04]  /*02f0*/  FMUL R4, R20, R11 ;  /* 0x0000000b14047220 */ /* 0x001fc80000400000 */
[----:B------:R-:W-:-:S04]  /*0300*/  FMUL R4, R9, R4 ;  /* 0x0000000409047220 */ /* 0x000fc80000400000 */
[----:B----4-:R-:W-:Y:S01]  /*0310*/  FFMA R4, R4, R18, R19 ;  /* 0x0000001204047223 */ /* 0x010fe20000000013 */
[----:B------:R0:W-:Y:S04]  /*0320*/  @!P0 STG.E desc[UR4][R2.64], R5 ;  /* 0x0000000502008986 */ /* 0x0001e8000c101904 */
[----:B------:R-:W-:-:S04]  /*0330*/  FSETP.GEU.AND P1, PT, R4, RZ, PT ;  /* 0x000000ff0400720b */ /* 0x000fc80003f2e000 */
[----:B------:R-:W-:Y:S01]  /*0340*/  FSEL R9, R4, RZ, P1 ;  /* 0x000000ff04097208 */ /* 0x000fe20000800000 */
[----:B0-----:R-:W-:Y:S08]  /*0350*/  @P0 EXIT ;  /* 0x000000000000094d */ /* 0x001ff00003800000 */
[----:B------:R-:W-:Y:S01]  /*0360*/  STG.E desc[UR4][R6.64], R9 ;  /* 0x0000000906007986 */ /* 0x000fe2000c101904 */
[----:B------:R-:W-:Y:S05]  /*0370*/  EXIT ;  /* 0x000000000000794d */ /* 0x000fea0003800000 */
.L_x_0:
[----:B------:R-:W-:-:S00]  /*0380*/  BRA `(.L_x_0) ;  /* 0xfffffffc00fc7947 */ /* 0x000fc0000383ffff */
[----:B------:R-:W-:-:S00]  /*0390*/  NOP ;  /* 0x0000000000007918 */ /* 0x000fc00000000000 */
        /* <DEDUP_REMOVED lines=14> */
.L_x_1:


//--------------------- .nv.global.init           --------------------------
	.section	.nv.global.init,"aw",@progbits
.nv.global.init:
	.type		_$_str,@object
	.size		_$_str,(_$_str_$_2 - _$_str)
_$_str:
        /*0000*/ 	.byte	0x5f, 0x5f, 0x43, 0x55, 0x44, 0x41, 0x5f, 0x46, 0x54, 0x5a, 0x00
	.type		_$_str_$_2,@object
	.size		_$_str_$_2,(.L_1 - _$_str_$_2)
_$_str_$_2:
        /*000b*/ 	.byte	0x5f, 0x5f, 0x43, 0x55, 0x44, 0x41, 0x5f, 0x50, 0x52, 0x45, 0x43, 0x5f, 0x53, 0x51, 0x52, 0x54
        /*001b*/ 	.byte	0x00
.L_1:


//--------------------- .nv.constant0.triton_poi_fused__native_batch_norm_legit_no_training_convolution_relu_52 --------------------------
	.section	.nv.constant0.triton_poi_fused__native_batch_norm_legit_no_training_convolution_relu_52,"a",@progbits
	.sectionflags	@""
	.align	4
.nv.constant0.triton_poi_fused__native_batch_norm_legit_no_training_convolution_relu_52:
	.zero		588
